//
// Generated by NVIDIA NVVM Compiler
//
// Compiler Build ID: CL-36424714
// Cuda compilation tools, release 13.0, V13.0.88
// Based on NVVM 20.0.0
//

.version 9.0
.target sm_100
.address_size 64

	// .globl	_Z11vectorAdd2DPKfS0_Pfii

.visible .entry _Z11vectorAdd2DPKfS0_Pfii(
	.param .u64 .ptr .align 1 _Z11vectorAdd2DPKfS0_Pfii_param_0,
	.param .u64 .ptr .align 1 _Z11vectorAdd2DPKfS0_Pfii_param_1,
	.param .u64 .ptr .align 1 _Z11vectorAdd2DPKfS0_Pfii_param_2,
	.param .u32 _Z11vectorAdd2DPKfS0_Pfii_param_3,
	.param .u32 _Z11vectorAdd2DPKfS0_Pfii_param_4
)
{
	.reg .pred 	%p<4>;
	.reg .b32 	%r<14>;
	.reg .b32 	%f<4>;
	.reg .b64 	%rd<11>;

	ld.param.u64 	%rd1, [_Z11vectorAdd2DPKfS0_Pfii_param_0];
	ld.param.u64 	%rd2, [_Z11vectorAdd2DPKfS0_Pfii_param_1];
	ld.param.u64 	%rd3, [_Z11vectorAdd2DPKfS0_Pfii_param_2];
	ld.param.u32 	%r2, [_Z11vectorAdd2DPKfS0_Pfii_param_3];
	ld.param.u32 	%r3, [_Z11vectorAdd2DPKfS0_Pfii_param_4];
	mov.u32 	%r5, %ctaid.x;
	mov.u32 	%r6, %ntid.x;
	mov.u32 	%r7, %tid.x;
	mad.lo.s32 	%r8, %r5, %r6, %r7;
	mov.u32 	%r9, %ctaid.y;
	mov.u32 	%r10, %ntid.y;
	mov.u32 	%r11, %tid.y;
	mad.lo.s32 	%r12, %r9, %r10, %r11;
	mad.lo.s32 	%r1, %r2, %r12, %r8;
	setp.ge.s32 	%p1, %r8, %r2;
	setp.ge.s32 	%p2, %r12, %r3;
	or.pred  	%p3, %p1, %p2;
	@%p3 bra 	$L__BB0_2;
	cvta.to.global.u64 	%rd4, %rd1;
	cvta.to.global.u64 	%rd5, %rd2;
	cvta.to.global.u64 	%rd6, %rd3;
	mul.wide.s32 	%rd7, %r1, 4;
	add.s64 	%rd8, %rd4, %rd7;
	ld.global.f32 	%f1, [%rd8];
	add.s64 	%rd9, %rd5, %rd7;
	ld.global.f32 	%f2, [%rd9];
	fma.rn.f32 	%f3, %f1, %f1, %f2;
	add.s64 	%rd10, %rd6, %rd7;
	st.global.f32 	[%rd10], %f3;
$L__BB0_2:
	ret;

}


// ===== COMPILED SASS (sm_100) =====

	.target	sm_100

	.elftype	@"ET_EXEC"


//--------------------- .note.nv.tkinfo           --------------------------
	.section	.note.nv.tkinfo,"",@"SHT_NOTE"
	.sectionflags	@"SHF_NOTE_NV_TKINFO"
	.tkinfo
        /*0018*/ 	.word	0x00000002
        /*0030*/ 	.string	""
        /*0030*/ 	.string	"ptxas"
        /*0030*/ 	.string	"Cuda compilation tools, release 13.0, V13.0.88"
        /*0030*/ 	.string	"Build cuda_13.0.r13.0/compiler.36424714_0"
        /*0030*/ 	.string	"-arch sm_100 -m 64 "



//--------------------- .note.nv.cuinfo           --------------------------
	.section	.note.nv.cuinfo,"",@"SHT_NOTE"
	.sectionflags	@"SHF_NOTE_NV_CUINFO"
        /*0018*/ 	.short	0x0002
        /*001a*/ 	.short	0x0064
        /*001c*/ 	.short	0x0082
	.zero		2


//--------------------- .nv.info                  --------------------------
	.section	.nv.info,"",@"SHT_CUDA_INFO"
	.align	4


	//----- nvinfo : EIATTR_REGCOUNT
	.align		4
        /*0000*/ 	.byte	0x04, 0x2f
        /*0002*/ 	.short	(.L_1 - .L_0)
	.align		4
.L_0:
        /*0004*/ 	.word	index@(_Z11vectorAdd2DPKfS0_Pfii)
        /*0008*/ 	.word	0x0000000c


	//----- nvinfo : EIATTR_FRAME_SIZE
	.align		4
.L_1:
        /*000c*/ 	.byte	0x04, 0x11
        /*000e*/ 	.short	(.L_3 - .L_2)
	.align		4
.L_2:
        /*0010*/ 	.word	index@(_Z11vectorAdd2DPKfS0_Pfii)
        /*0014*/ 	.word	0x00000000


	//----- nvinfo : EIATTR_MIN_STACK_SIZE
	.align		4
.L_3:
        /*0018*/ 	.byte	0x04, 0x12
        /*001a*/ 	.short	(.L_5 - .L_4)
	.align		4
.L_4:
        /*001c*/ 	.word	index@(_Z11vectorAdd2DPKfS0_Pfii)
        /*0020*/ 	.word	0x00000000
.L_5:


//--------------------- .nv.compat                --------------------------
	.section	.nv.compat,"",@"SHT_CUDA_COMPAT_INFO"
	.align	4
        /*0000*/ 	.byte	0x02, 0x09, 0x00, 0x00, 0x02, 0x02, 0x01, 0x00, 0x02, 0x05, 0x05, 0x00, 0x03, 0x07, 0x01, 0x01
        /*0010*/ 	.byte	0x02, 0x03, 0x00, 0x00, 0x02, 0x06, 0x01, 0x00, 0x04, 0x0b, 0x08, 0x00, 0x09, 0x00, 0x00, 0x00
        /*0020*/ 	.byte	0x00, 0x00, 0x00, 0x00


//--------------------- .nv.info._Z11vectorAdd2DPKfS0_Pfii --------------------------
	.section	.nv.info._Z11vectorAdd2DPKfS0_Pfii,"",@"SHT_CUDA_INFO"
	.sectionflags	@""
	.align	4


	//----- nvinfo : EIATTR_CUDA_API_VERSION
	.align		4
        /*0000*/ 	.byte	0x04, 0x37
        /*0002*/ 	.short	(.L_7 - .L_6)
.L_6:
        /*0004*/ 	.word	0x00000082


	//----- nvinfo : EIATTR_KPARAM_INFO
	.align		4
.L_7:
        /*0008*/ 	.byte	0x04, 0x17
        /*000a*/ 	.short	(.L_9 - .L_8)
.L_8:
        /*000c*/ 	.word	0x00000000
        /*0010*/ 	.short	0x0004
        /*0012*/ 	.short	0x001c
        /*0014*/ 	.byte	0x00, 0xf0, 0x11, 0x00


	//----- nvinfo : EIATTR_KPARAM_INFO
	.align		4
.L_9:
        /*0018*/ 	.byte	0x04, 0x17
        /*001a*/ 	.short	(.L_11 - .L_10)
.L_10:
        /*001c*/ 	.word	0x00000000
        /*0020*/ 	.short	0x0003
        /*0022*/ 	.short	0x0018
        /*0024*/ 	.byte	0x00, 0xf0, 0x11, 0x00


	//----- nvinfo : EIATTR_KPARAM_INFO
	.align		4
.L_11:
        /*0028*/ 	.byte	0x04, 0x17
        /*002a*/ 	.short	(.L_13 - .L_12)
.L_12:
        /*002c*/ 	.word	0x00000000
        /*0030*/ 	.short	0x0002
        /*0032*/ 	.short	0x0010
        /*0034*/ 	.byte	0x00, 0xf5, 0x21, 0x00


	//----- nvinfo : EIATTR_KPARAM_INFO
	.align		4
.L_13:
        /*0038*/ 	.byte	0x04, 0x17
        /*003a*/ 	.short	(.L_15 - .L_14)
.L_14:
        /*003c*/ 	.word	0x00000000
        /*0040*/ 	.short	0x0001
        /*0042*/ 	.short	0x0008
        /*0044*/ 	.byte	0x00, 0xf5, 0x21, 0x00


	//----- nvinfo : EIATTR_KPARAM_INFO
	.align		4
.L_15:
        /*0048*/ 	.byte	0x04, 0x17
        /*004a*/ 	.short	(.L_17 - .L_16)
.L_16:
        /*004c*/ 	.word	0x00000000
        /*0050*/ 	.short	0x0000
        /*0052*/ 	.short	0x0000
        /*0054*/ 	.byte	0x00, 0xf5, 0x21, 0x00


	//----- nvinfo : EIATTR_SPARSE_MMA_MASK
	.align		4
.L_17:
        /*0058*/ 	.byte	0x03, 0x50
        /*005a*/ 	.short	0x0000


	//----- nvinfo : EIATTR_MAXREG_COUNT
	.align		4
        /*005c*/ 	.byte	0x03, 0x1b
        /*005e*/ 	.short	0x00ff


	//----- nvinfo : EIATTR_MERCURY_ISA_VERSION
	.align		4
        /*0060*/ 	.byte	0x03, 0x5f
        /*0062*/ 	.short	0x0101


	//----- nvinfo : EIATTR_VRC_CTA_INIT_COUNT
	.align		4
        /*0064*/ 	.byte	0x02, 0x4a
	.zero		1
	.zero		1


	//----- nvinfo : EIATTR_EXIT_INSTR_OFFSETS
	.align		4
        /*0068*/ 	.byte	0x04, 0x1c
        /*006a*/ 	.short	(.L_19 - .L_18)


	//   ....[0]....
.L_18:
        /*006c*/ 	.word	0x000000d0


	//   ....[1]....
        /*0070*/ 	.word	0x00000190


	//----- nvinfo : EIATTR_CBANK_PARAM_SIZE
	.align		4
.L_19:
        /*0074*/ 	.byte	0x03, 0x19
        /*0076*/ 	.short	0x0020


	//----- nvinfo : EIATTR_PARAM_CBANK
	.align		4
        /*0078*/ 	.byte	0x04, 0x0a
        /*007a*/ 	.short	(.L_21 - .L_20)
	.align		4
.L_20:
        /*007c*/ 	.word	index@(.nv.constant0._Z11vectorAdd2DPKfS0_Pfii)
        /*0080*/ 	.short	0x0380
        /*0082*/ 	.short	0x0020


	//----- nvinfo : EIATTR_SW_WAR
	.align		4
.L_21:
        /*0084*/ 	.byte	0x04, 0x36
        /*0086*/ 	.short	(.L_23 - .L_22)
.L_22:
        /*0088*/ 	.word	0x00000008
.L_23:


//--------------------- .nv.callgraph             --------------------------
	.section	.nv.callgraph,"",@"SHT_CUDA_CALLGRAPH"
	.align	4
	.sectionentsize	8
	.align		4
        /*0000*/ 	.word	0x00000000
	.align		4
        /*0004*/ 	.word	0xffffffff
	.align		4
        /*0008*/ 	.word	0x00000000
	.align		4
        /*000c*/ 	.word	0xfffffffe
	.align		4
        /*0010*/ 	.word	0x00000000
	.align		4
        /*0014*/ 	.word	0xfffffffd
	.align		4
        /*0018*/ 	.word	0x00000000
	.align		4
        /*001c*/ 	.word	0xfffffffc


//--------------------- .text._Z11vectorAdd2DPKfS0_Pfii --------------------------
	.section	.text._Z11vectorAdd2DPKfS0_Pfii,"ax",@progbits
	.align	128
        .global         _Z11vectorAdd2DPKfS0_Pfii
        .type           _Z11vectorAdd2DPKfS0_Pfii,@function
        .size           _Z11vectorAdd2DPKfS0_Pfii,(.L_x_1 - _Z11vectorAdd2DPKfS0_Pfii)
        .other          _Z11vectorAdd2DPKfS0_Pfii,@"STO_CUDA_ENTRY STV_DEFAULT"
_Z11vectorAdd2DPKfS0_Pfii:
.text._Z11vectorAdd2DPKfS0_Pfii:
[----:B------:R-:W-:Y:S01]  /*0000*/  LDC R1, c[0x0][0x37c] ;  /* 0x0000df00ff017b82 */ /* 0x000fe20000000800 */
[----:B------:R-:W0:Y:S07]  /*0010*/  S2R R2, SR_TID.Y ;  /* 0x0000000000027919 */ /* 0x000e2e0000002200 */
[----:B------:R-:W1:Y:S01]  /*0020*/  LDC R0, c[0x0][0x360] ;  /* 0x0000d800ff007b82 */ /* 0x000e620000000800 */
[----:B------:R-:W2:Y:S01]  /*0030*/  LDCU.64 UR6, c[0x0][0x398] ;  /* 0x00007300ff0677ac */ /* 0x000ea20008000a00 */
[----:B------:R-:W1:Y:S06]  /*0040*/  S2R R5, SR_TID.X ;  /* 0x0000000000057919 */ /* 0x000e6c0000002100 */
[----:B------:R-:W0:Y:S08]  /*0050*/  S2UR UR5, SR_CTAID.Y ;  /* 0x00000000000579c3 */ /* 0x000e300000002600 */
[----:B------:R-:W0:Y:S08]  /*0060*/  LDC R3, c[0x0][0x364] ;  /* 0x0000d900ff037b82 */ /* 0x000e300000000800 */
[----:B------:R-:W1:Y:S01]  /*0070*/  S2UR UR4, SR_CTAID.X ;  /* 0x00000000000479c3 */ /* 0x000e620000002500 */
[----:B0-----:R-:W-:-:S05]  /*0080*/  IMAD R3, R3, UR5, R2 ;  /* 0x0000000503037c24 */ /* 0x001fca000f8e0202 */
[----:B--2---:R-:W-:Y:S01]  /*0090*/  ISETP.GE.AND P0, PT, R3, UR7, PT ;  /* 0x0000000703007c0c */ /* 0x004fe2000bf06270 */
[----:B-1----:R-:W-:-:S04]  /*00a0*/  IMAD R0, R0, UR4, R5 ;  /* 0x0000000400007c24 */ /* 0x002fc8000f8e0205 */
[----:B------:R-:W-:Y:S01]  /*00b0*/  IMAD R9, R3, UR6, R0 ;  /* 0x0000000603097c24 */ /* 0x000fe2000f8e0200 */
[----:B------:R-:W-:-:S13]  /*00c0*/  ISETP.GE.OR P0, PT, R0, UR6, P0 ;  /* 0x0000000600007c0c */ /* 0x000fda0008706670 */
[----:B------:R-:W-:Y:S05]  /*00d0*/  @P0 EXIT ;  /* 0x000000000000094d */ /* 0x000fea0003800000 */
[----:B------:R-:W0:Y:S01]  /*00e0*/  LDC.64 R2, c[0x0][0x380] ;  /* 0x0000e000ff027b82 */ /* 0x000e220000000a00 */
[----:B------:R-:W1:Y:S07]  /*00f0*/  LDCU.64 UR4, c[0x0][0x358] ;  /* 0x00006b00ff0477ac */ /* 0x000e6e0008000a00 */
[----:B------:R-:W2:Y:S08]  /*0100*/  LDC.64 R4, c[0x0][0x388] ;  /* 0x0000e200ff047b82 */ /* 0x000eb00000000a00 */
[----:B------:R-:W3:Y:S01]  /*0110*/  LDC.64 R6, c[0x0][0x390] ;  /* 0x0000e400ff067b82 */ /* 0x000ee20000000a00 */
[----:B0-----:R-:W-:-:S06]  /*0120*/  IMAD.WIDE R2, R9, 0x4, R2 ;  /* 0x0000000409027825 */ /* 0x001fcc00078e0202 */
[----:B-1----:R-:W4:Y:S01]  /*0130*/  LDG.E R2, desc[UR4][R2.64] ;  /* 0x0000000402027981 */ /* 0x002f22000c1e1900 */
[----:B--2---:R-:W-:-:S06]  /*0140*/  IMAD.WIDE R4, R9, 0x4, R4 ;  /* 0x0000000409047825 */ /* 0x004fcc00078e0204 */
[----:B------:R-:W4:Y:S01]  /*0150*/  LDG.E R5, desc[UR4][R4.64] ;  /* 0x0000000404057981 */ /* 0x000f22000c1e1900 */
[----:B---3--:R-:W-:-:S04]  /*0160*/  IMAD.WIDE R6, R9, 0x4, R6 ;  /* 0x0000000409067825 */ /* 0x008fc800078e0206 */
[----:B----4-:R-:W-:-:S05]  /*0170*/  FFMA R9, R2, R2, R5 ;  /* 0x0000000202097223 */ /* 0x010fca0000000005 */
[----:B------:R-:W-:Y:S01]  /*0180*/  STG.E desc[UR4][R6.64], R9 ;  /* 0x0000000906007986 */ /* 0x000fe2000c101904 */
[----:B------:R-:W-:Y:S05]  /*0190*/  EXIT ;  /* 0x000000000000794d */ /* 0x000fea0003800000 */
.L_x_0:
[----:B------:R-:W-:-:S00]  /*01a0*/  BRA `(.L_x_0) ;  /* 0xfffffffc00fc7947 */ /* 0x000fc0000383ffff */
[----:B------:R-:W-:-:S00]  /*01b0*/  NOP ;  /* 0x0000000000007918 */ /* 0x000fc00000000000 */
        /* <DEDUP_REMOVED lines=12> */
.L_x_1:


//--------------------- .nv.shared.reserved.0     --------------------------
	.section	.nv.shared.reserved.0,"aw",@nobits
	.weak		__nv_reservedSMEM_offset_0_alias
	.size		__nv_reservedSMEM_offset_0_alias, 0, 64
	.other		__nv_reservedSMEM_offset_0_alias,@"STO_CUDA_RESERVED_SHARED STV_DEFAULT"
__nv_reservedSMEM_offset_0_alias:
	.zero		0
	.zero		64


//--------------------- .nv.constant0._Z11vectorAdd2DPKfS0_Pfii --------------------------
	.section	.nv.constant0._Z11vectorAdd2DPKfS0_Pfii,"a",@progbits
	.sectionflags	@""
	.align	4
.nv.constant0._Z11vectorAdd2DPKfS0_Pfii:
	.zero		928


//--------------------- SYMBOLS --------------------------

	.type		.nv.reservedSmem.offset0,@object
	.size		.nv.reservedSmem.offset0,0x4
